//
// Generated by NVIDIA NVVM Compiler
//
// Compiler Build ID: CL-36424714
// Cuda compilation tools, release 13.0, V13.0.88
// Based on NVVM 20.0.0
//

.version 9.0
.target sm_100
.address_size 64

.func  (.param .b32 func_retval0) _Z17desc_jaccard_distIfET_PS0_S1_S1_jjjjfj
(
	.param .b64 _Z17desc_jaccard_distIfET_PS0_S1_S1_jjjjfj_param_0,
	.param .b64 _Z17desc_jaccard_distIfET_PS0_S1_S1_jjjjfj_param_1,
	.param .b64 _Z17desc_jaccard_distIfET_PS0_S1_S1_jjjjfj_param_2,
	.param .b32 _Z17desc_jaccard_distIfET_PS0_S1_S1_jjjjfj_param_3,
	.param .b32 _Z17desc_jaccard_distIfET_PS0_S1_S1_jjjjfj_param_4,
	.param .b32 _Z17desc_jaccard_distIfET_PS0_S1_S1_jjjjfj_param_5,
	.param .b32 _Z17desc_jaccard_distIfET_PS0_S1_S1_jjjjfj_param_6,
	.param .b32 _Z17desc_jaccard_distIfET_PS0_S1_S1_jjjjfj_param_7,
	.param .b32 _Z17desc_jaccard_distIfET_PS0_S1_S1_jjjjfj_param_8
)
;
.global .align 8 .u64 _Z19p_desc_jaccard_distIfE = _Z17desc_jaccard_distIfET_PS0_S1_S1_jjjjfj;

.func  (.param .b32 func_retval0) _Z17desc_jaccard_distIfET_PS0_S1_S1_jjjjfj(
	.param .b64 _Z17desc_jaccard_distIfET_PS0_S1_S1_jjjjfj_param_0,
	.param .b64 _Z17desc_jaccard_distIfET_PS0_S1_S1_jjjjfj_param_1,
	.param .b64 _Z17desc_jaccard_distIfET_PS0_S1_S1_jjjjfj_param_2,
	.param .b32 _Z17desc_jaccard_distIfET_PS0_S1_S1_jjjjfj_param_3,
	.param .b32 _Z17desc_jaccard_distIfET_PS0_S1_S1_jjjjfj_param_4,
	.param .b32 _Z17desc_jaccard_distIfET_PS0_S1_S1_jjjjfj_param_5,
	.param .b32 _Z17desc_jaccard_distIfET_PS0_S1_S1_jjjjfj_param_6,
	.param .b32 _Z17desc_jaccard_distIfET_PS0_S1_S1_jjjjfj_param_7,
	.param .b32 _Z17desc_jaccard_distIfET_PS0_S1_S1_jjjjfj_param_8
)
{
	.reg .b32 	%r<5>;
	.reg .b32 	%f<2>;
	.reg .b64 	%rd<4>;

	ld.param.u64 	%rd1, [_Z17desc_jaccard_distIfET_PS0_S1_S1_jjjjfj_param_2];
	ld.param.u32 	%r1, [_Z17desc_jaccard_distIfET_PS0_S1_S1_jjjjfj_param_3];
	ld.param.u32 	%r2, [_Z17desc_jaccard_distIfET_PS0_S1_S1_jjjjfj_param_4];
	ld.param.u32 	%r3, [_Z17desc_jaccard_distIfET_PS0_S1_S1_jjjjfj_param_5];
	mad.lo.s32 	%r4, %r3, %r2, %r1;
	mul.wide.s32 	%rd2, %r4, 4;
	add.s64 	%rd3, %rd1, %rd2;
	ld.f32 	%f1, [%rd3];
	st.param.f32 	[func_retval0], %f1;
	ret;

}
	// .globl	_Z26descriptiveIntersectionGPUPfS_
.visible .entry _Z26descriptiveIntersectionGPUPfS_(
	.param .u64 .ptr .align 1 _Z26descriptiveIntersectionGPUPfS__param_0,
	.param .u64 .ptr .align 1 _Z26descriptiveIntersectionGPUPfS__param_1
)
{


	ret;

}
	// .globl	_Z14runMetricOnGPUIfEvPFT_PS0_S1_S1_jjjjfjES1_S1_S1_S1_fjj
.visible .entry _Z14runMetricOnGPUIfEvPFT_PS0_S1_S1_jjjjfjES1_S1_S1_S1_fjj(
	.param .u64 .ptr .align 1 _Z14runMetricOnGPUIfEvPFT_PS0_S1_S1_jjjjfjES1_S1_S1_S1_fjj_param_0,
	.param .u64 .ptr .align 1 _Z14runMetricOnGPUIfEvPFT_PS0_S1_S1_jjjjfjES1_S1_S1_S1_fjj_param_1,
	.param .u64 .ptr .align 1 _Z14runMetricOnGPUIfEvPFT_PS0_S1_S1_jjjjfjES1_S1_S1_S1_fjj_param_2,
	.param .u64 .ptr .align 1 _Z14runMetricOnGPUIfEvPFT_PS0_S1_S1_jjjjfjES1_S1_S1_S1_fjj_param_3,
	.param .u64 .ptr .align 1 _Z14runMetricOnGPUIfEvPFT_PS0_S1_S1_jjjjfjES1_S1_S1_S1_fjj_param_4,
	.param .f32 _Z14runMetricOnGPUIfEvPFT_PS0_S1_S1_jjjjfjES1_S1_S1_S1_fjj_param_5,
	.param .u32 _Z14runMetricOnGPUIfEvPFT_PS0_S1_S1_jjjjfjES1_S1_S1_S1_fjj_param_6,
	.param .u32 _Z14runMetricOnGPUIfEvPFT_PS0_S1_S1_jjjjfjES1_S1_S1_S1_fjj_param_7
)
{
	.reg .b32 	%r<8>;
	.reg .b32 	%f<4>;
	.reg .b64 	%rd<7>;

	ld.param.u64 	%rd1, [_Z14runMetricOnGPUIfEvPFT_PS0_S1_S1_jjjjfjES1_S1_S1_S1_fjj_param_0];
	ld.param.u64 	%rd2, [_Z14runMetricOnGPUIfEvPFT_PS0_S1_S1_jjjjfjES1_S1_S1_S1_fjj_param_1];
	ld.param.u64 	%rd3, [_Z14runMetricOnGPUIfEvPFT_PS0_S1_S1_jjjjfjES1_S1_S1_S1_fjj_param_2];
	ld.param.u64 	%rd4, [_Z14runMetricOnGPUIfEvPFT_PS0_S1_S1_jjjjfjES1_S1_S1_S1_fjj_param_3];
	ld.param.u64 	%rd5, [_Z14runMetricOnGPUIfEvPFT_PS0_S1_S1_jjjjfjES1_S1_S1_S1_fjj_param_4];
	ld.param.f32 	%f1, [_Z14runMetricOnGPUIfEvPFT_PS0_S1_S1_jjjjfjES1_S1_S1_S1_fjj_param_5];
	ld.param.u32 	%r1, [_Z14runMetricOnGPUIfEvPFT_PS0_S1_S1_jjjjfjES1_S1_S1_S1_fjj_param_6];
	ld.param.u32 	%r2, [_Z14runMetricOnGPUIfEvPFT_PS0_S1_S1_jjjjfjES1_S1_S1_S1_fjj_param_7];
	cvta.to.global.u64 	%rd6, %rd5;
	mov.u32 	%r3, %ctaid.x;
	mov.u32 	%r4, %ntid.x;
	mov.u32 	%r5, %tid.x;
	mad.lo.s32 	%r6, %r3, %r4, %r5;
	mul.lo.s32 	%r7, %r2, %r1;
	{ // callseq 0, 0
	.param .b64 param0;
	st.param.b64 	[param0], %rd2;
	.param .b64 param1;
	st.param.b64 	[param1], %rd3;
	.param .b64 param2;
	st.param.b64 	[param2], %rd4;
	.param .b32 param3;
	st.param.b32 	[param3], %r6;
	.param .b32 param4;
	st.param.b32 	[param4], %r6;
	.param .b32 param5;
	st.param.b32 	[param5], %r7;
	.param .b32 param6;
	st.param.b32 	[param6], %r7;
	.param .b32 param7;
	st.param.f32 	[param7], %f1;
	.param .b32 param8;
	st.param.b32 	[param8], %r1;
	.param .b32 retval0;
	prototype_0 : .callprototype (.param .b32 _) _ (.param .b64 _, .param .b64 _, .param .b64 _, .param .b32 _, .param .b32 _, .param .b32 _, .param .b32 _, .param .b32 _, .param .b32 _);
	call (retval0), 
	%rd1, 
	(
	param0, 
	param1, 
	param2, 
	param3, 
	param4, 
	param5, 
	param6, 
	param7, 
	param8
	)
	, prototype_0;
	ld.param.f32 	%f2, [retval0];
	} // callseq 0
	st.global.f32 	[%rd6], %f2;
	ret;

}


// ===== COMPILED SASS (sm_100) =====

	.target	sm_100

	.elftype	@"ET_EXEC"


//--------------------- .note.nv.tkinfo           --------------------------
	.section	.note.nv.tkinfo,"",@"SHT_NOTE"
	.sectionflags	@"SHF_NOTE_NV_TKINFO"
	.tkinfo
        /*0018*/ 	.word	0x00000002
        /*0030*/ 	.string	""
        /*0030*/ 	.string	"ptxas"
        /*0030*/ 	.string	"Cuda compilation tools, release 13.0, V13.0.88"
        /*0030*/ 	.string	"Build cuda_13.0.r13.0/compiler.36424714_0"
        /*0030*/ 	.string	"-arch sm_100 -m 64 "



//--------------------- .note.nv.cuinfo           --------------------------
	.section	.note.nv.cuinfo,"",@"SHT_NOTE"
	.sectionflags	@"SHF_NOTE_NV_CUINFO"
        /*0018*/ 	.short	0x0002
        /*001a*/ 	.short	0x0064
        /*001c*/ 	.short	0x0082
	.zero		2


//--------------------- .nv.info                  --------------------------
	.section	.nv.info,"",@"SHT_CUDA_INFO"
	.align	4


	//----- nvinfo : EIATTR_REGCOUNT
	.align		4
        /*0000*/ 	.byte	0x04, 0x2f
        /*0002*/ 	.short	(.L_2 - .L_1)
	.align		4
.L_1:
        /*0004*/ 	.word	index@(_Z26descriptiveIntersectionGPUPfS_)
        /*0008*/ 	.word	0x00000004


	//----- nvinfo : EIATTR_FRAME_SIZE
	.align		4
.L_2:
        /*000c*/ 	.byte	0x04, 0x11
        /*000e*/ 	.short	(.L_4 - .L_3)
	.align		4
.L_3:
        /*0010*/ 	.word	index@(_Z26descriptiveIntersectionGPUPfS_)
        /*0014*/ 	.word	0x00000000


	//----- nvinfo : EIATTR_REGCOUNT
	.align		4
.L_4:
        /*0018*/ 	.byte	0x04, 0x2f
        /*001a*/ 	.short	(.L_6 - .L_5)
	.align		4
.L_5:
        /*001c*/ 	.word	index@(_Z14runMetricOnGPUIfEvPFT_PS0_S1_S1_jjjjfjES1_S1_S1_S1_fjj)
        /*0020*/ 	.word	0x00000018


	//----- nvinfo : EIATTR_FRAME_SIZE
	.align		4
.L_6:
        /*0024*/ 	.byte	0x04, 0x11
        /*0026*/ 	.short	(.L_8 - .L_7)
	.align		4
.L_7:
        /*0028*/ 	.word	index@($_Z14runMetricOnGPUIfEvPFT_PS0_S1_S1_jjjjfjES1_S1_S1_S1_fjj$_Z17desc_jaccard_distIfET_PS0_S1_S1_jjjjfj)
        /*002c*/ 	.word	0x00000008


	//----- nvinfo : EIATTR_FRAME_SIZE
	.align		4
.L_8:
        /*0030*/ 	.byte	0x04, 0x11
        /*0032*/ 	.short	(.L_10 - .L_9)
	.align		4
.L_9:
        /*0034*/ 	.word	index@(_Z14runMetricOnGPUIfEvPFT_PS0_S1_S1_jjjjfjES1_S1_S1_S1_fjj)
        /*0038*/ 	.word	0x00000008


	//----- nvinfo : EIATTR_MIN_STACK_SIZE
	.align		4
.L_10:
        /*003c*/ 	.byte	0x04, 0x12
        /*003e*/ 	.short	(.L_12 - .L_11)
	.align		4
.L_11:
        /*0040*/ 	.word	index@(_Z14runMetricOnGPUIfEvPFT_PS0_S1_S1_jjjjfjES1_S1_S1_S1_fjj)
        /*0044*/ 	.word	0x00000008


	//----- nvinfo : EIATTR_MIN_STACK_SIZE
	.align		4
.L_12:
        /*0048*/ 	.byte	0x04, 0x12
        /*004a*/ 	.short	(.L_14 - .L_13)
	.align		4
.L_13:
        /*004c*/ 	.word	index@(_Z26descriptiveIntersectionGPUPfS_)
        /*0050*/ 	.word	0x00000000
.L_14:


//--------------------- .nv.compat                --------------------------
	.section	.nv.compat,"",@"SHT_CUDA_COMPAT_INFO"
	.align	4
        /*0000*/ 	.byte	0x02, 0x09, 0x00, 0x00, 0x02, 0x02, 0x01, 0x00, 0x02, 0x05, 0x05, 0x00, 0x03, 0x07, 0x01, 0x01
        /*0010*/ 	.byte	0x02, 0x03, 0x00, 0x00, 0x02, 0x06, 0x01, 0x00, 0x04, 0x0b, 0x08, 0x00, 0x09, 0x00, 0x00, 0x00
        /*0020*/ 	.byte	0x00, 0x00, 0x00, 0x00


//--------------------- .nv.info._Z14runMetricOnGPUIfEvPFT_PS0_S1_S1_jjjjfjES1_S1_S1_S1_fjj --------------------------
	.section	.nv.info._Z14runMetricOnGPUIfEvPFT_PS0_S1_S1_jjjjfjES1_S1_S1_S1_fjj,"",@"SHT_CUDA_INFO"
	.sectionflags	@""
	.align	4


	//----- nvinfo : EIATTR_CUDA_API_VERSION
	.align		4
        /*0000*/ 	.byte	0x04, 0x37
        /*0002*/ 	.short	(.L_16 - .L_15)
.L_15:
        /*0004*/ 	.word	0x00000082


	//----- nvinfo : EIATTR_KPARAM_INFO
	.align		4
.L_16:
        /*0008*/ 	.byte	0x04, 0x17
        /*000a*/ 	.short	(.L_18 - .L_17)
.L_17:
        /*000c*/ 	.word	0x00000000
        /*0010*/ 	.short	0x0007
        /*0012*/ 	.short	0x0030
        /*0014*/ 	.byte	0x00, 0xf0, 0x11, 0x00


	//----- nvinfo : EIATTR_KPARAM_INFO
	.align		4
.L_18:
        /*0018*/ 	.byte	0x04, 0x17
        /*001a*/ 	.short	(.L_20 - .L_19)
.L_19:
        /*001c*/ 	.word	0x00000000
        /*0020*/ 	.short	0x0006
        /*0022*/ 	.short	0x002c
        /*0024*/ 	.byte	0x00, 0xf0, 0x11, 0x00


	//----- nvinfo : EIATTR_KPARAM_INFO
	.align		4
.L_20:
        /*0028*/ 	.byte	0x04, 0x17
        /*002a*/ 	.short	(.L_22 - .L_21)
.L_21:
        /*002c*/ 	.word	0x00000000
        /*0030*/ 	.short	0x0005
        /*0032*/ 	.short	0x0028
        /*0034*/ 	.byte	0x00, 0xf0, 0x11, 0x00


	//----- nvinfo : EIATTR_KPARAM_INFO
	.align		4
.L_22:
        /*0038*/ 	.byte	0x04, 0x17
        /*003a*/ 	.short	(.L_24 - .L_23)
.L_23:
        /*003c*/ 	.word	0x00000000
        /*0040*/ 	.short	0x0004
        /*0042*/ 	.short	0x0020
        /*0044*/ 	.byte	0x00, 0xf5, 0x21, 0x00


	//----- nvinfo : EIATTR_KPARAM_INFO
	.align		4
.L_24:
        /*0048*/ 	.byte	0x04, 0x17
        /*004a*/ 	.short	(.L_26 - .L_25)
.L_25:
        /*004c*/ 	.word	0x00000000
        /*0050*/ 	.short	0x0003
        /*0052*/ 	.short	0x0018
        /*0054*/ 	.byte	0x00, 0xf5, 0x21, 0x00


	//----- nvinfo : EIATTR_KPARAM_INFO
	.align		4
.L_26:
        /*0058*/ 	.byte	0x04, 0x17
        /*005a*/ 	.short	(.L_28 - .L_27)
.L_27:
        /*005c*/ 	.word	0x00000000
        /*0060*/ 	.short	0x0002
        /*0062*/ 	.short	0x0010
        /*0064*/ 	.byte	0x00, 0xf5, 0x21, 0x00


	//----- nvinfo : EIATTR_KPARAM_INFO
	.align		4
.L_28:
        /*0068*/ 	.byte	0x04, 0x17
        /*006a*/ 	.short	(.L_30 - .L_29)
.L_29:
        /*006c*/ 	.word	0x00000000
        /*0070*/ 	.short	0x0001
        /*0072*/ 	.short	0x0008
        /*0074*/ 	.byte	0x00, 0xf5, 0x21, 0x00


	//----- nvinfo : EIATTR_KPARAM_INFO
	.align		4
.L_30:
        /*0078*/ 	.byte	0x04, 0x17
        /*007a*/ 	.short	(.L_32 - .L_31)
.L_31:
        /*007c*/ 	.word	0x00000000
        /*0080*/ 	.short	0x0000
        /*0082*/ 	.short	0x0000
        /*0084*/ 	.byte	0x00, 0xf5, 0x21, 0x00


	//----- nvinfo : EIATTR_SPARSE_MMA_MASK
	.align		4
.L_32:
        /*0088*/ 	.byte	0x03, 0x50
        /*008a*/ 	.short	0x0000


	//----- nvinfo : EIATTR_MAXREG_COUNT
	.align		4
        /*008c*/ 	.byte	0x03, 0x1b
        /*008e*/ 	.short	0x00ff


	//----- nvinfo : EIATTR_MERCURY_ISA_VERSION
	.align		4
        /*0090*/ 	.byte	0x03, 0x5f
        /*0092*/ 	.short	0x0101


	//----- nvinfo : EIATTR_VRC_CTA_INIT_COUNT
	.align		4
        /*0094*/ 	.byte	0x02, 0x4a
	.zero		1
	.zero		1


	//----- nvinfo : EIATTR_EXIT_INSTR_OFFSETS
	.align		4
        /*0098*/ 	.byte	0x04, 0x1c
        /*009a*/ 	.short	(.L_34 - .L_33)


	//   ....[0]....
.L_33:
        /*009c*/ 	.word	0x000001f0


	//----- nvinfo : EIATTR_CRS_STACK_SIZE
	.align		4
.L_34:
        /*00a0*/ 	.byte	0x04, 0x1e
        /*00a2*/ 	.short	(.L_36 - .L_35)
.L_35:
        /*00a4*/ 	.word	0x00000000


	//----- nvinfo : EIATTR_CBANK_PARAM_SIZE
	.align		4
.L_36:
        /*00a8*/ 	.byte	0x03, 0x19
        /*00aa*/ 	.short	0x0034


	//----- nvinfo : EIATTR_PARAM_CBANK
	.align		4
        /*00ac*/ 	.byte	0x04, 0x0a
        /*00ae*/ 	.short	(.L_38 - .L_37)
	.align		4
.L_37:
        /*00b0*/ 	.word	index@(.nv.constant0._Z14runMetricOnGPUIfEvPFT_PS0_S1_S1_jjjjfjES1_S1_S1_S1_fjj)
        /*00b4*/ 	.short	0x0380
        /*00b6*/ 	.short	0x0034


	//----- nvinfo : EIATTR_SW_WAR
	.align		4
.L_38:
        /*00b8*/ 	.byte	0x04, 0x36
        /*00ba*/ 	.short	(.L_40 - .L_39)
.L_39:
        /*00bc*/ 	.word	0x00000008
.L_40:


//--------------------- .nv.info._Z26descriptiveIntersectionGPUPfS_ --------------------------
	.section	.nv.info._Z26descriptiveIntersectionGPUPfS_,"",@"SHT_CUDA_INFO"
	.sectionflags	@""
	.align	4


	//----- nvinfo : EIATTR_CUDA_API_VERSION
	.align		4
        /*0000*/ 	.byte	0x04, 0x37
        /*0002*/ 	.short	(.L_42 - .L_41)
.L_41:
        /*0004*/ 	.word	0x00000082


	//----- nvinfo : EIATTR_KPARAM_INFO
	.align		4
.L_42:
        /*0008*/ 	.byte	0x04, 0x17
        /*000a*/ 	.short	(.L_44 - .L_43)
.L_43:
        /*000c*/ 	.word	0x00000000
        /*0010*/ 	.short	0x0001
        /*0012*/ 	.short	0x0008
        /*0014*/ 	.byte	0x00, 0xf5, 0x21, 0x00


	//----- nvinfo : EIATTR_KPARAM_INFO
	.align		4
.L_44:
        /*0018*/ 	.byte	0x04, 0x17
        /*001a*/ 	.short	(.L_46 - .L_45)
.L_45:
        /*001c*/ 	.word	0x00000000
        /*0020*/ 	.short	0x0000
        /*0022*/ 	.short	0x0000
        /*0024*/ 	.byte	0x00, 0xf5, 0x21, 0x00


	//----- nvinfo : EIATTR_SPARSE_MMA_MASK
	.align		4
.L_46:
        /*0028*/ 	.byte	0x03, 0x50
        /*002a*/ 	.short	0x0000


	//----- nvinfo : EIATTR_MAXREG_COUNT
	.align		4
        /*002c*/ 	.byte	0x03, 0x1b
        /*002e*/ 	.short	0x00ff


	//----- nvinfo : EIATTR_MERCURY_ISA_VERSION
	.align		4
        /*0030*/ 	.byte	0x03, 0x5f
        /*0032*/ 	.short	0x0101


	//----- nvinfo : EIATTR_VRC_CTA_INIT_COUNT
	.align		4
        /*0034*/ 	.byte	0x02, 0x4a
	.zero		1
	.zero		1


	//----- nvinfo : EIATTR_EXIT_INSTR_OFFSETS
	.align		4
        /*0038*/ 	.byte	0x04, 0x1c
        /*003a*/ 	.short	(.L_48 - .L_47)


	//   ....[0]....
.L_47:
        /*003c*/ 	.word	0x00000010


	//----- nvinfo : EIATTR_CBANK_PARAM_SIZE
	.align		4
.L_48:
        /*0040*/ 	.byte	0x03, 0x19
        /*0042*/ 	.short	0x0010


	//----- nvinfo : EIATTR_PARAM_CBANK
	.align		4
        /*0044*/ 	.byte	0x04, 0x0a
        /*0046*/ 	.short	(.L_50 - .L_49)
	.align		4
.L_49:
        /*0048*/ 	.word	index@(.nv.constant0._Z26descriptiveIntersectionGPUPfS_)
        /*004c*/ 	.short	0x0380
        /*004e*/ 	.short	0x0010


	//----- nvinfo : EIATTR_SW_WAR
	.align		4
.L_50:
        /*0050*/ 	.byte	0x04, 0x36
        /*0052*/ 	.short	(.L_52 - .L_51)
.L_51:
        /*0054*/ 	.word	0x00000008
.L_52:


//--------------------- .nv.callgraph             --------------------------
	.section	.nv.callgraph,"",@"SHT_CUDA_CALLGRAPH"
	.align	4
	.sectionentsize	8
	.align		4
        /*0000*/ 	.word	0x00000000
	.align		4
        /*0004*/ 	.word	0xffffffff
	.align		4
        /*0008*/ 	.word	0x00000000
	.align		4
        /*000c*/ 	.word	0xfffffffe
	.align		4
        /*0010*/ 	.word	0x00000000
	.align		4
        /*0014*/ 	.word	0xfffffffd
	.align		4
        /*0018*/ 	.word	0x00000000
	.align		4
        /*001c*/ 	.word	0xfffffffc


//--------------------- .nv.constant4             --------------------------
	.section	.nv.constant4,"a",@progbits
	.align	8
	.align		8
.nv.constant4:
        /*0000*/ 	.dword	_Z19p_desc_jaccard_distIfE


//--------------------- .nv.constant2._Z14runMetricOnGPUIfEvPFT_PS0_S1_S1_jjjjfjES1_S1_S1_S1_fjj --------------------------
	.section	.nv.constant2._Z14runMetricOnGPUIfEvPFT_PS0_S1_S1_jjjjfjES1_S1_S1_S1_fjj,"a",@progbits
	.sectionflags	@""
	.align	4
.nv.constant2._Z14runMetricOnGPUIfEvPFT_PS0_S1_S1_jjjjfjES1_S1_S1_S1_fjj:
        /*0000*/ 	.byte	0x01, 0x00, 0x00, 0x00, 0x00, 0x00, 0x00, 0x00, 0x00, 0x02, 0x00, 0x00, 0x00, 0x00, 0x00, 0x00


//--------------------- .text._Z14runMetricOnGPUIfEvPFT_PS0_S1_S1_jjjjfjES1_S1_S1_S1_fjj --------------------------
	.section	.text._Z14runMetricOnGPUIfEvPFT_PS0_S1_S1_jjjjfjES1_S1_S1_S1_fjj,"ax",@progbits
	.align	128
        .global         _Z14runMetricOnGPUIfEvPFT_PS0_S1_S1_jjjjfjES1_S1_S1_S1_fjj
        .type           _Z14runMetricOnGPUIfEvPFT_PS0_S1_S1_jjjjfjES1_S1_S1_S1_fjj,@function
        .size           _Z14runMetricOnGPUIfEvPFT_PS0_S1_S1_jjjjfjES1_S1_S1_S1_fjj,(.L_x_2 - _Z14runMetricOnGPUIfEvPFT_PS0_S1_S1_jjjjfjES1_S1_S1_S1_fjj)
        .other          _Z14runMetricOnGPUIfEvPFT_PS0_S1_S1_jjjjfjES1_S1_S1_S1_fjj,@"STO_CUDA_ENTRY STV_DEFAULT"
_Z14runMetricOnGPUIfEvPFT_PS0_S1_S1_jjjjfjES1_S1_S1_S1_fjj:
.text._Z14runMetricOnGPUIfEvPFT_PS0_S1_S1_jjjjfjES1_S1_S1_S1_fjj:
[----:B------:R-:W0:Y:S08]  /*0000*/  LDC R1, c[0x0][0x37c] ;  /* 0x0000df00ff017b82 */ /* 0x000e300000000800 */
[----:B------:R-:W1:Y:S01]  /*0010*/  LDC R2, c[0x0][0x380] ;  /* 0x0000e000ff027b82 */ /* 0x000e620000000800 */
[----:B------:R-:W2:Y:S01]  /*0020*/  S2R R5, SR_TID.X ;  /* 0x0000000000057919 */ /* 0x000ea20000002100 */
[----:B------:R-:W3:Y:S01]  /*0030*/  LDCU UR4, c[0x0][0x3b0] ;  /* 0x00007600ff0477ac */ /* 0x000ee20008000800 */
[----:B------:R-:W-:Y:S01]  /*0040*/  MOV R20, 0x1d0 ;  /* 0x000001d000147802 */ /* 0x000fe20000000f00 */
[----:B------:R-:W-:Y:S01]  /*0050*/  IMAD.MOV.U32 R21, RZ, RZ, 0x0 ;  /* 0x00000000ff157424 */ /* 0x000fe200078e00ff */
[----:B------:R-:W3:Y:S03]  /*0060*/  LDCU UR5, c[0x0][0x3ac] ;  /* 0x00007580ff0577ac */ /* 0x000ee60008000800 */
[----:B------:R-:W2:Y:S01]  /*0070*/  S2UR UR6, SR_CTAID.X ;  /* 0x00000000000679c3 */ /* 0x000ea20000002500 */
[----:B------:R-:W4:Y:S01]  /*0080*/  LDCU.64 UR8, c[0x0][0x388] ;  /* 0x00007100ff0877ac */ /* 0x000f220008000a00 */
[----:B------:R-:W5:Y:S06]  /*0090*/  LDCU.64 UR10, c[0x0][0x390] ;  /* 0x00007200ff0a77ac */ /* 0x000f6c0008000a00 */
[----:B------:R-:W2:Y:S01]  /*00a0*/  LDC R10, c[0x0][0x360] ;  /* 0x0000d800ff0a7b82 */ /* 0x000ea20000000800 */
[----:B------:R-:W0:Y:S01]  /*00b0*/  LDCU.64 UR12, c[0x0][0x398] ;  /* 0x00007300ff0c77ac */ /* 0x000e220008000a00 */
[----:B------:R-:W2:Y:S06]  /*00c0*/  LDCU.64 UR14, c[0x0][0x3a8] ;  /* 0x00007500ff0e77ac */ /* 0x000eac0008000a00 */
[----:B-1----:R-:W1:Y:S01]  /*00d0*/  LDC.64 R2, c[0x2][R2] ;  /* 0x0080000002027b82 */ /* 0x002e620000000a00 */
[----:B---3--:R-:W-:Y:S01]  /*00e0*/  UIMAD UR4, UR4, UR5, URZ ;  /* 0x00000005040472a4 */ /* 0x008fe2000f8e02ff */
[----:B----4-:R-:W-:Y:S01]  /*00f0*/  MOV R4, UR8 ;  /* 0x0000000800047c02 */ /* 0x010fe20008000f00 */
[----:B------:R-:W3:Y:S01]  /*0100*/  LDCU.64 UR36, c[0x0][0x358] ;  /* 0x00006b00ff2477ac */ /* 0x000ee20008000a00 */
[----:B-----5:R-:W-:Y:S01]  /*0110*/  MOV R6, UR10 ;  /* 0x0000000a00067c02 */ /* 0x020fe20008000f00 */
[----:B------:R-:W-:-:S02]  /*0120*/  IMAD.U32 R7, RZ, RZ, UR11 ;  /* 0x0000000bff077e24 */ /* 0x000fc4000f8e00ff */
[----:B------:R-:W-:Y:S01]  /*0130*/  MOV R13, UR4 ;  /* 0x00000004000d7c02 */ /* 0x000fe20008000f00 */
[----:B------:R-:W-:Y:S01]  /*0140*/  IMAD.U32 R12, RZ, RZ, UR4 ;  /* 0x00000004ff0c7e24 */ /* 0x000fe2000f8e00ff */
[----:B0-----:R-:W-:Y:S01]  /*0150*/  MOV R8, UR12 ;  /* 0x0000000c00087c02 */ /* 0x001fe20008000f00 */
[----:B------:R-:W-:Y:S02]  /*0160*/  IMAD.U32 R9, RZ, RZ, UR13 ;  /* 0x0000000dff097e24 */ /* 0x000fe4000f8e00ff */
[----:B--2---:R-:W-:Y:S01]  /*0170*/  IMAD R10, R10, UR6, R5 ;  /* 0x000000060a0a7c24 */ /* 0x004fe2000f8e0205 */
[----:B------:R-:W-:Y:S01]  /*0180*/  MOV R14, UR14 ;  /* 0x0000000e000e7c02 */ /* 0x000fe20008000f00 */
[----:B------:R-:W-:Y:S02]  /*0190*/  IMAD.U32 R5, RZ, RZ, UR9 ;  /* 0x00000009ff057e24 */ /* 0x000fe4000f8e00ff */
[----:B------:R-:W-:Y:S01]  /*01a0*/  IMAD.U32 R15, RZ, RZ, UR15 ;  /* 0x0000000fff0f7e24 */ /* 0x000fe2000f8e00ff */
[----:B---3--:R-:W-:-:S07]  /*01b0*/  MOV R11, R10 ;  /* 0x0000000a000b7202 */ /* 0x008fce0000000f00 */
[----:B-1----:R-:W-:Y:S05]  /*01c0*/  CALL.REL.NOINC R2 `(_Z14runMetricOnGPUIfEvPFT_PS0_S1_S1_jjjjfjES1_S1_S1_S1_fjj) ;  /* 0xfffffffc028c7344 */ /* 0x002fea0003c3ffff */
[----:B------:R-:W0:Y:S02]  /*01d0*/  LDC.64 R2, c[0x0][0x3a0] ;  /* 0x0000e800ff027b82 */ /* 0x000e240000000a00 */
[----:B0-----:R-:W-:Y:S01]  /*01e0*/  STG.E desc[UR36][R2.64], R4 ;  /* 0x0000000402007986 */ /* 0x001fe2000c101924 */
[----:B------:R-:W-:Y:S05]  /*01f0*/  EXIT ;  /* 0x000000000000794d */ /* 0x000fea0003800000 */
        .type           $_Z14runMetricOnGPUIfEvPFT_PS0_S1_S1_jjjjfjES1_S1_S1_S1_fjj$_Z17desc_jaccard_distIfET_PS0_S1_S1_jjjjfj,@function
        .size           $_Z14runMetricOnGPUIfEvPFT_PS0_S1_S1_jjjjfjES1_S1_S1_S1_fjj$_Z17desc_jaccard_distIfET_PS0_S1_S1_jjjjfj,(.L_x_2 - $_Z14runMetricOnGPUIfEvPFT_PS0_S1_S1_jjjjfjES1_S1_S1_S1_fjj$_Z17desc_jaccard_distIfET_PS0_S1_S1_jjjjfj)
$_Z14runMetricOnGPUIfEvPFT_PS0_S1_S1_jjjjfjES1_S1_S1_S1_fjj$_Z17desc_jaccard_distIfET_PS0_S1_S1_jjjjfj:
[----:B------:R-:W-:Y:S01]  /*0200*/  IADD3 R1, PT, PT, R1, -0x8, RZ ;  /* 0xfffffff801017810 */ /* 0x000fe20007ffe0ff */
[----:B------:R-:W-:-:S04]  /*0210*/  IMAD.MOV.U32 R3, RZ, RZ, R9 ;  /* 0x000000ffff037224 */ /* 0x000fc800078e0009 */
[----:B------:R0:W-:Y:S02]  /*0220*/  STL [R1], R2 ;  /* 0x0000000201007387 */ /* 0x0001e40000100800 */
[----:B0-----:R-:W-:Y:S01]  /*0230*/  MOV R2, R8 ;  /* 0x0000000800027202 */ /* 0x001fe20000000f00 */
[----:B------:R-:W0:Y:S01]  /*0240*/  LDCU.64 UR4, c[0x0][0x358] ;  /* 0x00006b00ff0477ac */ /* 0x000e220008000a00 */
[----:B------:R-:W-:-:S04]  /*0250*/  IMAD R11, R11, R12, R10 ;  /* 0x0000000c0b0b7224 */ /* 0x000fc800078e020a */
[----:B------:R-:W-:-:S05]  /*0260*/  IMAD.WIDE R2, R11, 0x4, R2 ;  /* 0x000000040b027825 */ /* 0x000fca00078e0202 */
[----:B0-----:R-:W2:Y:S04]  /*0270*/  LD.E R4, desc[UR4][R2.64] ;  /* 0x0000000402047980 */ /* 0x001ea8000c101900 */
[----:B------:R0:W2:Y:S02]  /*0280*/  LDL R2, [R1] ;  /* 0x0000000001027983 */ /* 0x0000a40000100800 */
[----:B0-----:R-:W-:Y:S01]  /*0290*/  IADD3 R1, PT, PT, R1, 0x8, RZ ;  /* 0x0000000801017810 */ /* 0x001fe20007ffe0ff */
[----:B--2---:R-:W-:Y:S06]  /*02a0*/  RET.REL.NODEC R20 `(_Z14runMetricOnGPUIfEvPFT_PS0_S1_S1_jjjjfjES1_S1_S1_S1_fjj) ;  /* 0xfffffffc14547950 */ /* 0x004fec0003c3ffff */
.L_x_0:
[----:B------:R-:W-:-:S00]  /*02b0*/  BRA `(.L_x_0) ;  /* 0xfffffffc00fc7947 */ /* 0x000fc0000383ffff */
[----:B------:R-:W-:-:S00]  /*02c0*/  NOP ;  /* 0x0000000000007918 */ /* 0x000fc00000000000 */
        /* <DEDUP_REMOVED lines=11> */
.L_x_2:


//--------------------- .text._Z26descriptiveIntersectionGPUPfS_ --------------------------
	.section	.text._Z26descriptiveIntersectionGPUPfS_,"ax",@progbits
	.align	128
        .global         _Z26descriptiveIntersectionGPUPfS_
        .type           _Z26descriptiveIntersectionGPUPfS_,@function
        .size           _Z26descriptiveIntersectionGPUPfS_,(.L_x_4 - _Z26descriptiveIntersectionGPUPfS_)
        .other          _Z26descriptiveIntersectionGPUPfS_,@"STO_CUDA_ENTRY STV_DEFAULT"
_Z26descriptiveIntersectionGPUPfS_:
.text._Z26descriptiveIntersectionGPUPfS_:
[----:B------:R-:W-:Y:S01]  /*0000*/  LDC R1, c[0x0][0x37c] ;  /* 0x0000df00ff017b82 */ /* 0x000fe20000000800 */
[----:B------:R-:W-:Y:S05]  /*0010*/  EXIT ;  /* 0x000000000000794d */ /* 0x000fea0003800000 */
.L_x_1:
        /* <DEDUP_REMOVED lines=14> */
.L_x_4:


//--------------------- .nv.global.init           --------------------------
	.section	.nv.global.init,"aw",@progbits
	.align	8
.nv.global.init:
	.type		_Z19p_desc_jaccard_distIfE,@object
	.size		_Z19p_desc_jaccard_distIfE,(.L_0 - _Z19p_desc_jaccard_distIfE)
_Z19p_desc_jaccard_distIfE:
        /*0000*/ 	.byte	0x08, 0x00, 0x00, 0x00, 0x00, 0x00, 0x00, 0x00
.L_0:


//--------------------- .nv.shared.reserved.0     --------------------------
	.section	.nv.shared.reserved.0,"aw",@nobits
	.weak		__nv_reservedSMEM_offset_0_alias
	.size		__nv_reservedSMEM_offset_0_alias, 0, 64
	.other		__nv_reservedSMEM_offset_0_alias,@"STO_CUDA_RESERVED_SHARED STV_DEFAULT"
__nv_reservedSMEM_offset_0_alias:
	.zero		0
	.zero		64


//--------------------- .nv.constant0._Z14runMetricOnGPUIfEvPFT_PS0_S1_S1_jjjjfjES1_S1_S1_S1_fjj --------------------------
	.section	.nv.constant0._Z14runMetricOnGPUIfEvPFT_PS0_S1_S1_jjjjfjES1_S1_S1_S1_fjj,"a",@progbits
	.sectionflags	@""
	.align	4
.nv.constant0._Z14runMetricOnGPUIfEvPFT_PS0_S1_S1_jjjjfjES1_S1_S1_S1_fjj:
	.zero		948


//--------------------- .nv.constant0._Z26descriptiveIntersectionGPUPfS_ --------------------------
	.section	.nv.constant0._Z26descriptiveIntersectionGPUPfS_,"a",@progbits
	.sectionflags	@""
	.align	4
.nv.constant0._Z26descriptiveIntersectionGPUPfS_:
	.zero		912


//--------------------- SYMBOLS --------------------------

	.type		.nv.reservedSmem.offset0,@object
	.size		.nv.reservedSmem.offset0,0x4
